	.headerflags	@"EF_CUDA_TEXMODE_UNIFIED EF_CUDA_64BIT_ADDRESS EF_CUDA_ACCELERATORS EF_CUDA_SM90 EF_CUDA_VIRTUAL_SM(EF_CUDA_SM90)"
	.elftype	@"ET_EXEC"


//--------------------- .nv.info                  --------------------------
	.section	.nv.info,"",@"SHT_CUDA_INFO"
	.align	4


	//----- nvinfo : EIATTR_REGCOUNT
	.align		4
        /*0000*/ 	.byte	0x04, 0x2f
        /*0002*/ 	.short	(.L_3 - .L_2)
	.align		4
.L_2:
        /*0004*/ 	.word	index@(triton_poi_fused__native_batch_norm_legit_no_training_add_convolution_relu_32)
        /*0008*/ 	.word	0x00000018


	//----- nvinfo : EIATTR_MIN_STACK_SIZE
	.align		4
.L_3:
        /*000c*/ 	.byte	0x04, 0x12
        /*000e*/ 	.short	(.L_5 - .L_4)
	.align		4
.L_4:
        /*0010*/ 	.word	index@(triton_poi_fused__native_batch_norm_legit_no_training_add_convolution_relu_32)
        /*0014*/ 	.word	0x00000000


	//----- nvinfo : EIATTR_FRAME_SIZE
	.align		4
.L_5:
        /*0018*/ 	.byte	0x04, 0x11
        /*001a*/ 	.short	(.L_7 - .L_6)
	.align		4
.L_6:
        /*001c*/ 	.word	index@(triton_poi_fused__native_batch_norm_legit_no_training_add_convolution_relu_32)
        /*0020*/ 	.word	0x00000000


	//----- nvinfo : EIATTR_MIN_STACK_SIZE
	.align		4
.L_7:
        /*0024*/ 	.byte	0x04, 0x12
        /*0026*/ 	.short	(.L_9 - .L_8)
	.align		4
.L_8:
        /*0028*/ 	.word	index@(triton_poi_fused__native_batch_norm_legit_no_training_add_convolution_relu_32)
        /*002c*/ 	.word	0x00000000
.L_9:


//--------------------- .nv.info.triton_poi_fused__native_batch_norm_legit_no_training_add_convolution_relu_32 --------------------------
	.section	.nv.info.triton_poi_fused__native_batch_norm_legit_no_training_add_convolution_relu_32,"",@"SHT_CUDA_INFO"
	.sectionflags	@""
	.align	4


	//----- nvinfo : EIATTR_CUDA_API_VERSION
	.align		4
        /*0000*/ 	.byte	0x04, 0x37
        /*0002*/ 	.short	(.L_11 - .L_10)
.L_10:
        /*0004*/ 	.word	0x0000007c


	//----- nvinfo : EIATTR_KPARAM_INFO
	.align		4
.L_11:
        /*0008*/ 	.byte	0x04, 0x17
        /*000a*/ 	.short	(.L_13 - .L_12)
.L_12:
        /*000c*/ 	.word	0x00000000
        /*0010*/ 	.short	0x0008
        /*0012*/ 	.short	0x0040
        /*0014*/ 	.byte	0x00, 0xf0, 0x11, 0x00


	//----- nvinfo : EIATTR_KPARAM_INFO
	.align		4
.L_13:
        /*0018*/ 	.byte	0x04, 0x17
        /*001a*/ 	.short	(.L_15 - .L_14)
.L_14:
        /*001c*/ 	.word	0x00000000
        /*0020*/ 	.short	0x0007
        /*0022*/ 	.short	0x0038
        /*0024*/ 	.byte	0x00, 0xf4, 0x21, 0x00


	//----- nvinfo : EIATTR_KPARAM_INFO
	.align		4
.L_15:
        /*0028*/ 	.byte	0x04, 0x17
        /*002a*/ 	.short	(.L_17 - .L_16)
.L_16:
        /*002c*/ 	.word	0x00000000
        /*0030*/ 	.short	0x0006
        /*0032*/ 	.short	0x0030
        /*0034*/ 	.byte	0x00, 0xf4, 0x21, 0x00


	//----- nvinfo : EIATTR_KPARAM_INFO
	.align		4
.L_17:
        /*0038*/ 	.byte	0x04, 0x17
        /*003a*/ 	.short	(.L_19 - .L_18)
.L_18:
        /*003c*/ 	.word	0x00000000
        /*0040*/ 	.short	0x0005
        /*0042*/ 	.short	0x0028
        /*0044*/ 	.byte	0x00, 0xf4, 0x21, 0x00


	//----- nvinfo : EIATTR_KPARAM_INFO
	.align		4
.L_19:
        /*0048*/ 	.byte	0x04, 0x17
        /*004a*/ 	.short	(.L_21 - .L_20)
.L_20:
        /*004c*/ 	.word	0x00000000
        /*0050*/ 	.short	0x0004
        /*0052*/ 	.short	0x0020
        /*0054*/ 	.byte	0x00, 0xf4, 0x21, 0x00


	//----- nvinfo : EIATTR_KPARAM_INFO
	.align		4
.L_21:
        /*0058*/ 	.byte	0x04, 0x17
        /*005a*/ 	.short	(.L_23 - .L_22)
.L_22:
        /*005c*/ 	.word	0x00000000
        /*0060*/ 	.short	0x0003
        /*0062*/ 	.short	0x0018
        /*0064*/ 	.byte	0x00, 0xf4, 0x21, 0x00


	//----- nvinfo : EIATTR_KPARAM_INFO
	.align		4
.L_23:
        /*0068*/ 	.byte	0x04, 0x17
        /*006a*/ 	.short	(.L_25 - .L_24)
.L_24:
        /*006c*/ 	.word	0x00000000
        /*0070*/ 	.short	0x0002
        /*0072*/ 	.short	0x0010
        /*0074*/ 	.byte	0x00, 0xf4, 0x21, 0x00


	//----- nvinfo : EIATTR_KPARAM_INFO
	.align		4
.L_25:
        /*0078*/ 	.byte	0x04, 0x17
        /*007a*/ 	.short	(.L_27 - .L_26)
.L_26:
        /*007c*/ 	.word	0x00000000
        /*0080*/ 	.short	0x0001
        /*0082*/ 	.short	0x0008
        /*0084*/ 	.byte	0x00, 0xf4, 0x21, 0x00


	//----- nvinfo : EIATTR_KPARAM_INFO
	.align		4
.L_27:
        /*0088*/ 	.byte	0x04, 0x17
        /*008a*/ 	.short	(.L_29 - .L_28)
.L_28:
        /*008c*/ 	.word	0x00000000
        /*0090*/ 	.short	0x0000
        /*0092*/ 	.short	0x0000
        /*0094*/ 	.byte	0x00, 0xf4, 0x21, 0x00


	//----- nvinfo : EIATTR_SPARSE_MMA_MASK
	.align		4
.L_29:
        /*0098*/ 	.byte	0x03, 0x50
        /*009a*/ 	.short	0x0000


	//----- nvinfo : EIATTR_MAXREG_COUNT
	.align		4
        /*009c*/ 	.byte	0x03, 0x1b
        /*009e*/ 	.short	0x00ff


	//----- nvinfo : EIATTR_EXIT_INSTR_OFFSETS
	.align		4
        /*00a0*/ 	.byte	0x04, 0x1c
        /*00a2*/ 	.short	(.L_31 - .L_30)


	//   ....[0]....
.L_30:
        /*00a4*/ 	.word	0x00000400


	//----- nvinfo : EIATTR_REQNTID
	.align		4
.L_31:
        /*00a8*/ 	.byte	0x04, 0x10
        /*00aa*/ 	.short	(.L_33 - .L_32)
.L_32:
        /*00ac*/ 	.word	0x00000080
        /*00b0*/ 	.word	0x00000001
        /*00b4*/ 	.word	0x00000001


	//----- nvinfo : EIATTR_CBANK_PARAM_SIZE
	.align		4
.L_33:
        /*00b8*/ 	.byte	0x03, 0x19
        /*00ba*/ 	.short	0x0044


	//----- nvinfo : EIATTR_PARAM_CBANK
	.align		4
        /*00bc*/ 	.byte	0x04, 0x0a
        /*00be*/ 	.short	(.L_35 - .L_34)
	.align		4
.L_34:
        /*00c0*/ 	.word	index@(.nv.constant0.triton_poi_fused__native_batch_norm_legit_no_training_add_convolution_relu_32)
        /*00c4*/ 	.short	0x0210
        /*00c6*/ 	.short	0x0044


	//----- nvinfo : EIATTR_SW_WAR
	.align		4
.L_35:
        /*00c8*/ 	.byte	0x04, 0x36
        /*00ca*/ 	.short	(.L_37 - .L_36)
.L_36:
        /*00cc*/ 	.word	0x00000008
.L_37:


//--------------------- .nv.callgraph             --------------------------
	.section	.nv.callgraph,"",@"SHT_CUDA_CALLGRAPH"
	.align	4
	.sectionentsize	8
	.align		4
        /*0000*/ 	.word	0x00000000
	.align		4
        /*0004*/ 	.word	0xffffffff
	.align		4
        /*0008*/ 	.word	0x00000000
	.align		4
        /*000c*/ 	.word	0xfffffffe
	.align		4
        /*0010*/ 	.word	0x00000000
	.align		4
        /*0014*/ 	.word	0xfffffffd
	.align		4
        /*0018*/ 	.word	0x00000000
	.align		4
        /*001c*/ 	.word	0xfffffffc


//--------------------- .nv.constant4             --------------------------
	.section	.nv.constant4,"a",@progbits
	.align	8
	.align		8
.nv.constant4:
        /*0000*/ 	.dword	_$_str
	.align		8
        /*0008*/ 	.dword	_$_str_$_2


//--------------------- .text.triton_poi_fused__native_batch_norm_legit_no_training_add_convolution_relu_32 --------------------------
	.section	.text.triton_poi_fused__native_batch_norm_legit_no_training_add_convolution_relu_32,"ax",@progbits
	.align	128
        .global         triton_poi_fused__native_batch_norm_legit_no_training_add_convolution_relu_32
        .type           triton_poi_fused__native_batch_norm_legit_no_training_add_convolution_relu_32,@function
        .size           triton_poi_fused__native_batch_norm_legit_no_training_add_convolution_relu_32,(.L_x_1 - triton_poi_fused__native_batch_norm_legit_no_training_add_convolution_relu_32)
        .other          triton_poi_fused__native_batch_norm_legit_no_training_add_convolution_relu_32,@"STO_CUDA_ENTRY STV_DEFAULT"
triton_poi_fused__native_batch_norm_legit_no_training_add_convolution_relu_32:
.text.triton_poi_fused__native_batch_norm_legit_no_training_add_convolution_relu_32:
[----:B------:R-:W-:Y:S01]  /*0000*/  LDC R1, c[0x0][0x28] ;  /* 0x00000a00ff017b82 */ /* 0x000fe20000000800 */
[----:B------:R-:W1:Y:S07]  /*0010*/  S2R R0, SR_TID.X ;  /* 0x0000000000007919 */ /* 0x000e6e0000002100 */
[----:B------:R-:W2:Y:S01]  /*0020*/  LDC.64 R18, c[0x0][0x228] ;  /* 0x00008a00ff127b82 */ /* 0x000ea20000000a00 */
[----:B------:R-:W-:Y:S01]  /*0030*/  ULDC.64 UR4, c[0x0][0x208] ;  /* 0x0000820000047ab9 */ /* 0x000fe20000000a00 */
[----:B------:R-:W3:Y:S06]  /*0040*/  S2R R5, SR_CTAID.X ;  /* 0x0000000000057919 */ /* 0x000eec0000002500 */
[----:B------:R-:W4:Y:S08]  /*0050*/  LDC.64 R16, c[0x0][0x218] ;  /* 0x00008600ff107b82 */ /* 0x000f300000000a00 */
[----:B------:R-:W5:Y:S08]  /*0060*/  LDC.64 R20, c[0x0][0x220] ;  /* 0x00008800ff147b82 */ /* 0x000f700000000a00 */
[----:B------:R-:W4:Y:S01]  /*0070*/  LDC.64 R12, c[0x0][0x230] ;  /* 0x00008c00ff0c7b82 */ /* 0x000f220000000a00 */
[----:B-1----:R-:W-:-:S07]  /*0080*/  SHF.L.U32 R0, R0, 0x1, RZ ;  /* 0x0000000100007819 */ /* 0x002fce00000006ff */
[----:B------:R-:W1:Y:S01]  /*0090*/  LDC.64 R10, c[0x0][0x238] ;  /* 0x00008e00ff0a7b82 */ /* 0x000e620000000a00 */
[----:B---3--:R-:W-:Y:S02]  /*00a0*/  SHF.R.S32.HI R3, RZ, 0x17, R5 ;  /* 0x00000017ff037819 */ /* 0x008fe40000011405 */
[----:B------:R-:W-:Y:S02]  /*00b0*/  LOP3.LUT R0, R0, 0xfe, RZ, 0xc0, !PT ;  /* 0x000000fe00007812 */ /* 0x000fe400078ec0ff */
[----:B------:R-:W-:-:S03]  /*00c0*/  SGXT R3, R3, 0x1 ;  /* 0x000000010303781a */ /* 0x000fc60000000200 */
[----:B------:R-:W3:Y:S01]  /*00d0*/  LDC.64 R6, c[0x0][0x240] ;  /* 0x00009000ff067b82 */ /* 0x000ee20000000a00 */
[----:B------:R-:W-:-:S04]  /*00e0*/  LEA R0, R5, R0, 0x8 ;  /* 0x0000000005007211 */ /* 0x000fc800078e40ff */
[----:B------:R-:W-:-:S04]  /*00f0*/  LEA.HI R3, R3, R0, RZ, 0xc ;  /* 0x0000000003037211 */ /* 0x000fc800078f60ff */
[----:B------:R-:W-:-:S05]  /*0100*/  SHF.R.S32.HI R3, RZ, 0xc, R3 ;  /* 0x0000000cff037819 */ /* 0x000fca0000011403 */
[----:B------:R-:W-:-:S05]  /*0110*/  IMAD.HI R2, R3, 0x55555556, RZ ;  /* 0x5555555603027827 */ /* 0x000fca00078e02ff */
[----:B------:R-:W-:-:S05]  /*0120*/  LEA.HI R2, R2, R2, RZ, 0x1 ;  /* 0x0000000202027211 */ /* 0x000fca00078f08ff */
[----:B------:R-:W-:Y:S02]  /*0130*/  IMAD R15, R2, -0x3, R3 ;  /* 0xfffffffd020f7824 */ /* 0x000fe400078e0203 */
[----:B------:R-:W1:Y:S02]  /*0140*/  LDC.64 R2, c[0x0][0x210] ;  /* 0x00008400ff027b82 */ /* 0x000e640000000a00 */
[----:B--2---:R-:W-:-:S05]  /*0150*/  IMAD.WIDE R18, R15, 0x4, R18 ;  /* 0x000000040f127825 */ /* 0x004fca00078e0212 */
[----:B------:R5:W2:Y:S01]  /*0160*/  LDG.E.EL R8, desc[UR4][R18.64] ;  /* 0x0000000412087981 */ /* 0x000aa2000c2e1900 */
[----:B----4-:R-:W-:-:S05]  /*0170*/  IMAD.WIDE R16, R15, 0x4, R16 ;  /* 0x000000040f107825 */ /* 0x010fca00078e0210 */
[----:B------:R-:W4:Y:S01]  /*0180*/  LDG.E.EL R9, desc[UR4][R16.64] ;  /* 0x0000000410097981 */ /* 0x000f22000c2e1900 */
[----:B-----5:R-:W-:-:S05]  /*0190*/  IMAD.WIDE R18, R15, 0x4, R20 ;  /* 0x000000040f127825 */ /* 0x020fca00078e0214 */
[----:B------:R-:W5:Y:S01]  /*01a0*/  LDG.E.EL R14, desc[UR4][R18.64] ;  /* 0x00000004120e7981 */ /* 0x000f62000c2e1900 */
[----:B01----:R-:W-:-:S05]  /*01b0*/  IMAD.WIDE R2, R0, 0x4, R2 ;  /* 0x0000000400027825 */ /* 0x003fca00078e0202 */
[----:B------:R-:W4:Y:S01]  /*01c0*/  LDG.E.64 R4, desc[UR4][R2.64] ;  /* 0x0000000402047981 */ /* 0x000f22000c1e1b00 */
[----:B------:R-:W-:-:S04]  /*01d0*/  IMAD.WIDE R12, R15, 0x4, R12 ;  /* 0x000000040f0c7825 */ /* 0x000fc800078e020c */
[----:B------:R-:W-:Y:S02]  /*01e0*/  IMAD.WIDE R20, R15, 0x4, R10 ;  /* 0x000000040f147825 */ /* 0x000fe400078e020a */
[----:B------:R0:W5:Y:S04]  /*01f0*/  LDG.E.EL R10, desc[UR4][R12.64] ;  /* 0x000000040c0a7981 */ /* 0x000168000c2e1900 */
[----:B------:R-:W5:Y:S01]  /*0200*/  LDG.E.EL R11, desc[UR4][R20.64] ;  /* 0x00000004140b7981 */ /* 0x000f62000c2e1900 */
[----:B---3--:R-:W-:-:S06]  /*0210*/  IMAD.WIDE R6, R0, 0x4, R6 ;  /* 0x0000000400067825 */ /* 0x008fcc00078e0206 */
[----:B------:R-:W3:Y:S01]  /*0220*/  LDG.E.64 R6, desc[UR4][R6.64] ;  /* 0x0000000406067981 */ /* 0x000ee2000c1e1b00 */
[----:B0-----:R-:W-:Y:S01]  /*0230*/  HFMA2.MMA R12, -RZ, RZ, 1.625, 0 ;  /* 0x3e800000ff0c7435 */ /* 0x001fe200000001ff */
[----:B--2---:R-:W-:-:S04]  /*0240*/  FADD R8, R8, 9.9999997473787516356e-06 ;  /* 0x3727c5ac08087421 */ /* 0x004fc80000000000 */
[----:B------:R-:W0:Y:S02]  /*0250*/  MUFU.SQRT R15, R8 ;  /* 0x00000008000f7308 */ /* 0x000e240000002000 */
[C---:B0-----:R-:W-:Y:S02]  /*0260*/  FSETP.GT.AND P0, PT, R15.reuse, 8.50705917302346158658e+37, PT ;  /* 0x7e8000000f00780b */ /* 0x041fe40003f04000 */
[----:B------:R-:W-:-:S11]  /*0270*/  FSETP.GEU.AND P1, PT, R15, 1.175494350822287508e-38, PT ;  /* 0x008000000f00780b */ /* 0x000fd60003f2e000 */
[----:B------:R-:W-:-:S04]  /*0280*/  @P0 FMUL R15, R15, 0.25 ;  /* 0x3e8000000f0f0820 */ /* 0x000fc80000400000 */
[----:B------:R-:W-:-:S06]  /*0290*/  @!P1 FMUL R15, R15, 16777216 ;  /* 0x4b8000000f0f9820 */ /* 0x000fcc0000400000 */
[----:B------:R-:W0:Y:S01]  /*02a0*/  MUFU.RCP R15, R15 ;  /* 0x0000000f000f7308 */ /* 0x000e220000001000 */
[----:B------:R-:W-:Y:S01]  /*02b0*/  FSEL R12, R12, 1, P0 ;  /* 0x3f8000000c0c7808 */ /* 0x000fe20000000000 */
[--C-:B----4-:R-:W-:Y:S01]  /*02c0*/  FADD R4, R4, R9.reuse ;  /* 0x0000000904047221 */ /* 0x110fe20000000000 */
[----:B------:R-:W-:Y:S02]  /*02d0*/  FADD R5, R5, R9 ;  /* 0x0000000905057221 */ /* 0x000fe40000000000 */
[----:B------:R-:W1:Y:S01]  /*02e0*/  LDC.64 R8, c[0x0][0x248] ;  /* 0x00009200ff087b82 */ /* 0x000e620000000a00 */
[----:B------:R-:W-:-:S04]  /*02f0*/  @!P1 FMUL R12, R12, 16777216 ;  /* 0x4b8000000c0c9820 */ /* 0x000fc80000400000 */
[----:B0-----:R-:W-:Y:S01]  /*0300*/  FMUL R13, R15, R12 ;  /* 0x0000000c0f0d7220 */ /* 0x001fe20000400000 */
[C---:B-----5:R-:W-:Y:S01]  /*0310*/  FADD R12, -R14.reuse, R4 ;  /* 0x000000040e0c7221 */ /* 0x060fe20000000100 */
[----:B------:R-:W-:-:S03]  /*0320*/  FADD R14, -R14, R5 ;  /* 0x000000050e0e7221 */ /* 0x000fc60000000100 */
[-C--:B------:R-:W-:Y:S01]  /*0330*/  FMUL R12, R12, R13.reuse ;  /* 0x0000000d0c0c7220 */ /* 0x080fe20000400000 */
[----:B------:R-:W-:-:S03]  /*0340*/  FMUL R14, R14, R13 ;  /* 0x0000000d0e0e7220 */ /* 0x000fc60000400000 */
[C-C-:B------:R-:W-:Y:S01]  /*0350*/  FFMA R12, R10.reuse, R12, R11.reuse ;  /* 0x0000000c0a0c7223 */ /* 0x140fe2000000000b */
[----:B------:R-:W-:-:S04]  /*0360*/  FFMA R14, R10, R14, R11 ;  /* 0x0000000e0a0e7223 */ /* 0x000fc8000000000b */
[----:B------:R-:W-:Y:S02]  /*0370*/  FSETP.GEU.AND P0, PT, R12, RZ, PT ;  /* 0x000000ff0c00720b */ /* 0x000fe40003f0e000 */
[----:B------:R-:W-:Y:S02]  /*0380*/  FSETP.GEU.AND P1, PT, R14, RZ, PT ;  /* 0x000000ff0e00720b */ /* 0x000fe40003f2e000 */
[----:B------:R-:W-:Y:S02]  /*0390*/  FSEL R11, R12, RZ, P0 ;  /* 0x000000ff0c0b7208 */ /* 0x000fe40000000000 */
[----:B------:R-:W-:Y:S01]  /*03a0*/  FSEL R14, R14, RZ, P1 ;  /* 0x000000ff0e0e7208 */ /* 0x000fe20000800000 */
[----:B-1----:R-:W-:-:S04]  /*03b0*/  IMAD.WIDE R8, R0, 0x4, R8 ;  /* 0x0000000400087825 */ /* 0x002fc800078e0208 */
[----:B---3--:R-:W-:Y:S01]  /*03c0*/  FADD R6, R6, R11 ;  /* 0x0000000b06067221 */ /* 0x008fe20000000000 */
[----:B------:R-:W-:Y:S01]  /*03d0*/  FADD R7, R7, R14 ;  /* 0x0000000e07077221 */ /* 0x000fe20000000000 */
[----:B------:R-:W-:Y:S04]  /*03e0*/  STG.E.64 desc[UR4][R2.64], R4 ;  /* 0x0000000402007986 */ /* 0x000fe8000c101b04 */
[----:B------:R-:W-:Y:S01]  /*03f0*/  STG.E.64 desc[UR4][R8.64], R6 ;  /* 0x0000000608007986 */ /* 0x000fe2000c101b04 */
[----:B------:R-:W-:Y:S05]  /*0400*/  EXIT ;  /* 0x000000000000794d */ /* 0x000fea0003800000 */
.L_x_0:
[----:B------:R-:W-:-:S00]  /*0410*/  BRA `(.L_x_0) ;  /* 0xfffffffc00fc7947 */ /* 0x000fc0000383ffff */
[----:B------:R-:W-:-:S00]  /*0420*/  NOP ;  /* 0x0000000000007918 */ /* 0x000fc00000000000 */
        /* <DEDUP_REMOVED lines=13> */
.L_x_1:


//--------------------- .nv.global.init           --------------------------
	.section	.nv.global.init,"aw",@progbits
.nv.global.init:
	.type		_$_str,@object
	.size		_$_str,(_$_str_$_2 - _$_str)
_$_str:
        /*0000*/ 	.byte	0x5f, 0x5f, 0x43, 0x55, 0x44, 0x41, 0x5f, 0x46, 0x54, 0x5a, 0x00
	.type		_$_str_$_2,@object
	.size		_$_str_$_2,(.L_1 - _$_str_$_2)
_$_str_$_2:
        /*000b*/ 	.byte	0x5f, 0x5f, 0x43, 0x55, 0x44, 0x41, 0x5f, 0x50, 0x52, 0x45, 0x43, 0x5f, 0x53, 0x51, 0x52, 0x54
        /*001b*/ 	.byte	0x00
.L_1:


//--------------------- .nv.constant0.triton_poi_fused__native_batch_norm_legit_no_training_add_convolution_relu_32 --------------------------
	.section	.nv.constant0.triton_poi_fused__native_batch_norm_legit_no_training_add_convolution_relu_32,"a",@progbits
	.sectionflags	@""
	.align	4
.nv.constant0.triton_poi_fused__native_batch_norm_legit_no_training_add_convolution_relu_32:
	.zero		596
